	.headerflags	@"EF_CUDA_TEXMODE_UNIFIED EF_CUDA_64BIT_ADDRESS EF_CUDA_ACCELERATORS EF_CUDA_SM90 EF_CUDA_VIRTUAL_SM(EF_CUDA_SM90)"
	.elftype	@"ET_EXEC"


//--------------------- .nv.info                  --------------------------
	.section	.nv.info,"",@"SHT_CUDA_INFO"
	.align	4


	//----- nvinfo : EIATTR_REGCOUNT
	.align		4
        /*0000*/ 	.byte	0x04, 0x2f
        /*0002*/ 	.short	(.L_1 - .L_0)
	.align		4
.L_0:
        /*0004*/ 	.word	index@(triton_poi_fused_add_constant_pad_nd_convolution_relu_23)
        /*0008*/ 	.word	0x00000010


	//----- nvinfo : EIATTR_MIN_STACK_SIZE
	.align		4
.L_1:
        /*000c*/ 	.byte	0x04, 0x12
        /*000e*/ 	.short	(.L_3 - .L_2)
	.align		4
.L_2:
        /*0010*/ 	.word	index@(triton_poi_fused_add_constant_pad_nd_convolution_relu_23)
        /*0014*/ 	.word	0x00000000


	//----- nvinfo : EIATTR_FRAME_SIZE
	.align		4
.L_3:
        /*0018*/ 	.byte	0x04, 0x11
        /*001a*/ 	.short	(.L_5 - .L_4)
	.align		4
.L_4:
        /*001c*/ 	.word	index@(triton_poi_fused_add_constant_pad_nd_convolution_relu_23)
        /*0020*/ 	.word	0x00000000


	//----- nvinfo : EIATTR_MIN_STACK_SIZE
	.align		4
.L_5:
        /*0024*/ 	.byte	0x04, 0x12
        /*0026*/ 	.short	(.L_7 - .L_6)
	.align		4
.L_6:
        /*0028*/ 	.word	index@(triton_poi_fused_add_constant_pad_nd_convolution_relu_23)
        /*002c*/ 	.word	0x00000000
.L_7:


//--------------------- .nv.info.triton_poi_fused_add_constant_pad_nd_convolution_relu_23 --------------------------
	.section	.nv.info.triton_poi_fused_add_constant_pad_nd_convolution_relu_23,"",@"SHT_CUDA_INFO"
	.sectionflags	@""
	.align	4


	//----- nvinfo : EIATTR_CUDA_API_VERSION
	.align		4
        /*0000*/ 	.byte	0x04, 0x37
        /*0002*/ 	.short	(.L_9 - .L_8)
.L_8:
        /*0004*/ 	.word	0x0000007c


	//----- nvinfo : EIATTR_KPARAM_INFO
	.align		4
.L_9:
        /*0008*/ 	.byte	0x04, 0x17
        /*000a*/ 	.short	(.L_11 - .L_10)
.L_10:
        /*000c*/ 	.word	0x00000000
        /*0010*/ 	.short	0x0003
        /*0012*/ 	.short	0x0018
        /*0014*/ 	.byte	0x00, 0xf0, 0x11, 0x00


	//----- nvinfo : EIATTR_KPARAM_INFO
	.align		4
.L_11:
        /*0018*/ 	.byte	0x04, 0x17
        /*001a*/ 	.short	(.L_13 - .L_12)
.L_12:
        /*001c*/ 	.word	0x00000000
        /*0020*/ 	.short	0x0002
        /*0022*/ 	.short	0x0010
        /*0024*/ 	.byte	0x00, 0xf4, 0x21, 0x00


	//----- nvinfo : EIATTR_KPARAM_INFO
	.align		4
.L_13:
        /*0028*/ 	.byte	0x04, 0x17
        /*002a*/ 	.short	(.L_15 - .L_14)
.L_14:
        /*002c*/ 	.word	0x00000000
        /*0030*/ 	.short	0x0001
        /*0032*/ 	.short	0x0008
        /*0034*/ 	.byte	0x00, 0xf4, 0x21, 0x00


	//----- nvinfo : EIATTR_KPARAM_INFO
	.align		4
.L_15:
        /*0038*/ 	.byte	0x04, 0x17
        /*003a*/ 	.short	(.L_17 - .L_16)
.L_16:
        /*003c*/ 	.word	0x00000000
        /*0040*/ 	.short	0x0000
        /*0042*/ 	.short	0x0000
        /*0044*/ 	.byte	0x00, 0xf4, 0x21, 0x00


	//----- nvinfo : EIATTR_SPARSE_MMA_MASK
	.align		4
.L_17:
        /*0048*/ 	.byte	0x03, 0x50
        /*004a*/ 	.short	0x0000


	//----- nvinfo : EIATTR_MAXREG_COUNT
	.align		4
        /*004c*/ 	.byte	0x03, 0x1b
        /*004e*/ 	.short	0x00ff


	//----- nvinfo : EIATTR_EXIT_INSTR_OFFSETS
	.align		4
        /*0050*/ 	.byte	0x04, 0x1c
        /*0052*/ 	.short	(.L_19 - .L_18)


	//   ....[0]....
.L_18:
        /*0054*/ 	.word	0x000001c0


	//----- nvinfo : EIATTR_REQNTID
	.align		4
.L_19:
        /*0058*/ 	.byte	0x04, 0x10
        /*005a*/ 	.short	(.L_21 - .L_20)
.L_20:
        /*005c*/ 	.word	0x00000080
        /*0060*/ 	.word	0x00000001
        /*0064*/ 	.word	0x00000001


	//----- nvinfo : EIATTR_CBANK_PARAM_SIZE
	.align		4
.L_21:
        /*0068*/ 	.byte	0x03, 0x19
        /*006a*/ 	.short	0x001c


	//----- nvinfo : EIATTR_PARAM_CBANK
	.align		4
        /*006c*/ 	.byte	0x04, 0x0a
        /*006e*/ 	.short	(.L_23 - .L_22)
	.align		4
.L_22:
        /*0070*/ 	.word	index@(.nv.constant0.triton_poi_fused_add_constant_pad_nd_convolution_relu_23)
        /*0074*/ 	.short	0x0210
        /*0076*/ 	.short	0x001c


	//----- nvinfo : EIATTR_SW_WAR
	.align		4
.L_23:
        /*0078*/ 	.byte	0x04, 0x36
        /*007a*/ 	.short	(.L_25 - .L_24)
.L_24:
        /*007c*/ 	.word	0x00000008
.L_25:


//--------------------- .nv.callgraph             --------------------------
	.section	.nv.callgraph,"",@"SHT_CUDA_CALLGRAPH"
	.align	4
	.sectionentsize	8
	.align		4
        /*0000*/ 	.word	0x00000000
	.align		4
        /*0004*/ 	.word	0xffffffff
	.align		4
        /*0008*/ 	.word	0x00000000
	.align		4
        /*000c*/ 	.word	0xfffffffe
	.align		4
        /*0010*/ 	.word	0x00000000
	.align		4
        /*0014*/ 	.word	0xfffffffd
	.align		4
        /*0018*/ 	.word	0x00000000
	.align		4
        /*001c*/ 	.word	0xfffffffc


//--------------------- .text.triton_poi_fused_add_constant_pad_nd_convolution_relu_23 --------------------------
	.section	.text.triton_poi_fused_add_constant_pad_nd_convolution_relu_23,"ax",@progbits
	.align	128
        .global         triton_poi_fused_add_constant_pad_nd_convolution_relu_23
        .type           triton_poi_fused_add_constant_pad_nd_convolution_relu_23,@function
        .size           triton_poi_fused_add_constant_pad_nd_convolution_relu_23,(.L_x_1 - triton_poi_fused_add_constant_pad_nd_convolution_relu_23)
        .other          triton_poi_fused_add_constant_pad_nd_convolution_relu_23,@"STO_CUDA_ENTRY STV_DEFAULT"
triton_poi_fused_add_constant_pad_nd_convolution_relu_23:
.text.triton_poi_fused_add_constant_pad_nd_convolution_relu_23:
[----:B------:R-:W-:Y:S01]  /*0000*/  LDC R1, c[0x0][0x28] ;  /* 0x00000a00ff017b82 */ /* 0x000fe20000000800 */
[----:B------:R-:W1:Y:S07]  /*0010*/  S2R R0, SR_TID.X ;  /* 0x0000000000007919 */ /* 0x000e6e0000002100 */
[----:B------:R-:W2:Y:S01]  /*0020*/  LDC.64 R6, c[0x0][0x220] ;  /* 0x00008800ff067b82 */ /* 0x000ea20000000a00 */
[----:B------:R-:W-:Y:S01]  /*0030*/  HFMA2.MMA R8, -RZ, RZ, 0, 0 ;  /* 0x00000000ff087435 */ /* 0x000fe200000001ff */
[----:B------:R-:W-:Y:S01]  /*0040*/  ULDC.64 UR4, c[0x0][0x208] ;  /* 0x0000820000047ab9 */ /* 0x000fe20000000a00 */
[----:B------:R-:W3:Y:S05]  /*0050*/  S2R R9, SR_CTAID.X ;  /* 0x0000000000097919 */ /* 0x000eea0000002500 */
[----:B------:R-:W4:Y:S08]  /*0060*/  LDC.64 R4, c[0x0][0x218] ;  /* 0x00008600ff047b82 */ /* 0x000f300000000a00 */
[----:B------:R-:W5:Y:S01]  /*0070*/  LDC.64 R2, c[0x0][0x210] ;  /* 0x00008400ff027b82 */ /* 0x000f620000000a00 */
[----:B-1----:R-:W-:-:S04]  /*0080*/  LOP3.LUT R0, R0, 0x7f, RZ, 0xc0, !PT ;  /* 0x0000007f00007812 */ /* 0x002fc800078ec0ff */
[----:B---3--:R-:W-:-:S05]  /*0090*/  LEA R9, R9, R0, 0x7 ;  /* 0x0000000009097211 */ /* 0x008fca00078e38ff */
[----:B------:R-:W-:-:S04]  /*00a0*/  IMAD.HI R0, R9, 0x66666667, RZ ;  /* 0x6666666709007827 */ /* 0x000fc800078e02ff */
[----:B-----5:R-:W-:Y:S01]  /*00b0*/  IMAD.WIDE R2, R9, 0x4, R2 ;  /* 0x0000000409027825 */ /* 0x020fe200078e0202 */
[----:B------:R-:W-:-:S04]  /*00c0*/  SHF.R.U32.HI R11, RZ, 0x1f, R0 ;  /* 0x0000001fff0b7819 */ /* 0x000fc80000011600 */
[----:B------:R-:W-:-:S05]  /*00d0*/  LEA.HI.SX32 R0, R0, R11, 0x1b ;  /* 0x0000000b00007211 */ /* 0x000fca00078fdaff */
[----:B------:R-:W-:-:S04]  /*00e0*/  IMAD R11, R0, -0x50, R9 ;  /* 0xffffffb0000b7824 */ /* 0x000fc800078e0209 */
[----:B------:R-:W-:Y:S01]  /*00f0*/  IMAD R13, R0, 0x48, R11 ;  /* 0x00000048000d7824 */ /* 0x000fe200078e020b */
[C---:B------:R-:W-:Y:S01]  /*0100*/  ISETP.GE.AND P0, PT, R11.reuse, 0x48, PT ;  /* 0x000000480b00780c */ /* 0x040fe20003f06270 */
[----:B----4-:R-:W-:Y:S01]  /*0110*/  IMAD.WIDE R4, R11, 0x4, R4 ;  /* 0x000000040b047825 */ /* 0x010fe200078e0204 */
[----:B------:R-:W3:Y:S03]  /*0120*/  LDG.E R0, desc[UR4][R2.64] ;  /* 0x0000000402007981 */ /* 0x000ee6000c1e1900 */
[----:B--2---:R-:W-:Y:S02]  /*0130*/  IMAD.WIDE R6, R13, 0x4, R6 ;  /* 0x000000040d067825 */ /* 0x004fe400078e0206 */
[----:B------:R-:W3:Y:S06]  /*0140*/  LDG.E.EL R5, desc[UR4][R4.64] ;  /* 0x0000000404057981 */ /* 0x000eec000c2e1900 */
[----:B------:R-:W2:Y:S01]  /*0150*/  @!P0 LDG.E R8, desc[UR4][R6.64] ;  /* 0x0000000406088981 */ /* 0x000ea2000c1e1900 */
[----:B---3--:R-:W-:Y:S01]  /*0160*/  FADD R0, R0, R5 ;  /* 0x0000000500007221 */ /* 0x008fe20000000000 */
[----:B--2---:R-:W-:-:S04]  /*0170*/  SEL R9, R8, RZ, !P0 ;  /* 0x000000ff08097207 */ /* 0x004fc80004000000 */
[C---:B------:R-:W-:Y:S01]  /*0180*/  FSETP.GEU.AND P0, PT, R0.reuse, -R9, PT ;  /* 0x800000090000720b */ /* 0x040fe20003f0e000 */
[----:B------:R-:W-:-:S05]  /*0190*/  FADD R8, R0, R9 ;  /* 0x0000000900087221 */ /* 0x000fca0000000000 */
[----:B------:R-:W-:-:S05]  /*01a0*/  FSEL R9, R8, RZ, P0 ;  /* 0x000000ff08097208 */ /* 0x000fca0000000000 */
[----:B------:R-:W-:Y:S01]  /*01b0*/  STG.E desc[UR4][R2.64], R9 ;  /* 0x0000000902007986 */ /* 0x000fe2000c101904 */
[----:B------:R-:W-:Y:S05]  /*01c0*/  EXIT ;  /* 0x000000000000794d */ /* 0x000fea0003800000 */
.L_x_0:
[----:B------:R-:W-:-:S00]  /*01d0*/  BRA `(.L_x_0) ;  /* 0xfffffffc00fc7947 */ /* 0x000fc0000383ffff */
[----:B------:R-:W-:-:S00]  /*01e0*/  NOP ;  /* 0x0000000000007918 */ /* 0x000fc00000000000 */
        /* <DEDUP_REMOVED lines=9> */
.L_x_1:


//--------------------- .nv.constant0.triton_poi_fused_add_constant_pad_nd_convolution_relu_23 --------------------------
	.section	.nv.constant0.triton_poi_fused_add_constant_pad_nd_convolution_relu_23,"a",@progbits
	.sectionflags	@""
	.align	4
.nv.constant0.triton_poi_fused_add_constant_pad_nd_convolution_relu_23:
	.zero		556
